//
// Generated by NVIDIA NVVM Compiler
//
// Compiler Build ID: CL-36424714
// Cuda compilation tools, release 13.0, V13.0.88
// Based on NVVM 20.0.0
//

.version 9.0
.target sm_100
.address_size 64

	// .globl	_Z26cuda_update_classes_kernelPKfS0_Piii

.visible .entry _Z26cuda_update_classes_kernelPKfS0_Piii(
	.param .u64 .ptr .align 1 _Z26cuda_update_classes_kernelPKfS0_Piii_param_0,
	.param .u64 .ptr .align 1 _Z26cuda_update_classes_kernelPKfS0_Piii_param_1,
	.param .u64 .ptr .align 1 _Z26cuda_update_classes_kernelPKfS0_Piii_param_2,
	.param .u32 _Z26cuda_update_classes_kernelPKfS0_Piii_param_3,
	.param .u32 _Z26cuda_update_classes_kernelPKfS0_Piii_param_4
)
{
	.reg .pred 	%p<26>;
	.reg .b32 	%r<87>;
	.reg .b32 	%f<121>;
	.reg .b64 	%rd<31>;

	ld.param.u64 	%rd2, [_Z26cuda_update_classes_kernelPKfS0_Piii_param_0];
	ld.param.u64 	%rd4, [_Z26cuda_update_classes_kernelPKfS0_Piii_param_1];
	ld.param.u64 	%rd3, [_Z26cuda_update_classes_kernelPKfS0_Piii_param_2];
	ld.param.u32 	%r29, [_Z26cuda_update_classes_kernelPKfS0_Piii_param_3];
	ld.param.u32 	%r28, [_Z26cuda_update_classes_kernelPKfS0_Piii_param_4];
	cvta.to.global.u64 	%rd1, %rd4;
	mov.u32 	%r30, %ntid.x;
	mov.u32 	%r31, %ctaid.x;
	mov.u32 	%r32, %tid.x;
	mad.lo.s32 	%r1, %r30, %r31, %r32;
	setp.gt.s32 	%p1, %r1, %r29;
	@%p1 bra 	$L__BB0_15;
	cvta.to.global.u64 	%rd5, %rd2;
	shl.b32 	%r34, %r1, 1;
	mul.wide.s32 	%rd6, %r34, 4;
	add.s64 	%rd7, %rd5, %rd6;
	ld.global.f32 	%f1, [%rd7];
	ld.global.f32 	%f11, [%rd1];
	sub.f32 	%f12, %f1, %f11;
	ld.global.f32 	%f2, [%rd7+4];
	ld.global.f32 	%f13, [%rd1+4];
	sub.f32 	%f14, %f2, %f13;
	mul.f32 	%f15, %f14, %f14;
	fma.rn.f32 	%f119, %f12, %f12, %f15;
	setp.lt.s32 	%p2, %r28, 2;
	mov.b32 	%r86, 0;
	@%p2 bra 	$L__BB0_14;
	add.s32 	%r2, %r28, -1;
	add.s32 	%r38, %r28, -2;
	and.b32  	%r3, %r2, 7;
	setp.lt.u32 	%p3, %r38, 7;
	mov.b32 	%r82, 1;
	mov.b32 	%r86, 0;
	@%p3 bra 	$L__BB0_6;
	and.b32  	%r4, %r2, -8;
	mov.b32 	%r74, 0;
	mov.u32 	%r75, %r74;
	mov.u32 	%r86, %r74;
$L__BB0_4:
	.pragma "nounroll";
	add.s32 	%r40, %r75, 1;
	add.s32 	%r8, %r74, 16;
	add.s32 	%r41, %r74, 2;
	mul.wide.u32 	%rd8, %r41, 4;
	add.s64 	%rd9, %rd1, %rd8;
	ld.global.f32 	%f16, [%rd9];
	sub.f32 	%f17, %f1, %f16;
	ld.global.f32 	%f18, [%rd9+4];
	sub.f32 	%f19, %f2, %f18;
	mul.f32 	%f20, %f19, %f19;
	fma.rn.f32 	%f21, %f17, %f17, %f20;
	setp.lt.f32 	%p4, %f21, %f119;
	selp.b32 	%r42, %r40, %r86, %p4;
	selp.f32 	%f22, %f21, %f119, %p4;
	ld.global.f32 	%f23, [%rd9+8];
	sub.f32 	%f24, %f1, %f23;
	ld.global.f32 	%f25, [%rd9+12];
	sub.f32 	%f26, %f2, %f25;
	mul.f32 	%f27, %f26, %f26;
	fma.rn.f32 	%f28, %f24, %f24, %f27;
	setp.lt.f32 	%p5, %f28, %f22;
	add.s32 	%r43, %r75, 2;
	selp.b32 	%r44, %r43, %r42, %p5;
	selp.f32 	%f29, %f28, %f22, %p5;
	add.s32 	%r45, %r74, 6;
	mul.wide.u32 	%rd10, %r45, 4;
	add.s64 	%rd11, %rd1, %rd10;
	ld.global.f32 	%f30, [%rd11];
	sub.f32 	%f31, %f1, %f30;
	ld.global.f32 	%f32, [%rd11+4];
	sub.f32 	%f33, %f2, %f32;
	mul.f32 	%f34, %f33, %f33;
	fma.rn.f32 	%f35, %f31, %f31, %f34;
	setp.lt.f32 	%p6, %f35, %f29;
	add.s32 	%r46, %r75, 3;
	selp.b32 	%r47, %r46, %r44, %p6;
	selp.f32 	%f36, %f35, %f29, %p6;
	ld.global.f32 	%f37, [%rd11+8];
	sub.f32 	%f38, %f1, %f37;
	ld.global.f32 	%f39, [%rd11+12];
	sub.f32 	%f40, %f2, %f39;
	mul.f32 	%f41, %f40, %f40;
	fma.rn.f32 	%f42, %f38, %f38, %f41;
	setp.lt.f32 	%p7, %f42, %f36;
	add.s32 	%r48, %r75, 4;
	selp.b32 	%r49, %r48, %r47, %p7;
	selp.f32 	%f43, %f42, %f36, %p7;
	ld.global.f32 	%f44, [%rd11+16];
	sub.f32 	%f45, %f1, %f44;
	ld.global.f32 	%f46, [%rd11+20];
	sub.f32 	%f47, %f2, %f46;
	mul.f32 	%f48, %f47, %f47;
	fma.rn.f32 	%f49, %f45, %f45, %f48;
	setp.lt.f32 	%p8, %f49, %f43;
	add.s32 	%r50, %r75, 5;
	selp.b32 	%r51, %r50, %r49, %p8;
	selp.f32 	%f50, %f49, %f43, %p8;
	ld.global.f32 	%f51, [%rd11+24];
	sub.f32 	%f52, %f1, %f51;
	ld.global.f32 	%f53, [%rd11+28];
	sub.f32 	%f54, %f2, %f53;
	mul.f32 	%f55, %f54, %f54;
	fma.rn.f32 	%f56, %f52, %f52, %f55;
	setp.lt.f32 	%p9, %f56, %f50;
	add.s32 	%r52, %r75, 6;
	selp.b32 	%r53, %r52, %r51, %p9;
	selp.f32 	%f57, %f56, %f50, %p9;
	ld.global.f32 	%f58, [%rd11+32];
	sub.f32 	%f59, %f1, %f58;
	ld.global.f32 	%f60, [%rd11+36];
	sub.f32 	%f61, %f2, %f60;
	mul.f32 	%f62, %f61, %f61;
	fma.rn.f32 	%f63, %f59, %f59, %f62;
	setp.lt.f32 	%p10, %f63, %f57;
	add.s32 	%r54, %r75, 7;
	selp.b32 	%r55, %r54, %r53, %p10;
	selp.f32 	%f64, %f63, %f57, %p10;
	mul.wide.u32 	%rd12, %r8, 4;
	add.s64 	%rd13, %rd1, %rd12;
	ld.global.f32 	%f65, [%rd13];
	sub.f32 	%f66, %f1, %f65;
	ld.global.f32 	%f67, [%rd13+4];
	sub.f32 	%f68, %f2, %f67;
	mul.f32 	%f69, %f68, %f68;
	fma.rn.f32 	%f70, %f66, %f66, %f69;
	setp.lt.f32 	%p11, %f70, %f64;
	add.s32 	%r75, %r75, 8;
	selp.b32 	%r86, %r75, %r55, %p11;
	selp.f32 	%f119, %f70, %f64, %p11;
	setp.ne.s32 	%p12, %r75, %r4;
	mov.u32 	%r74, %r8;
	@%p12 bra 	$L__BB0_4;
	add.s32 	%r82, %r75, 1;
$L__BB0_6:
	setp.eq.s32 	%p13, %r3, 0;
	@%p13 bra 	$L__BB0_14;
	and.b32  	%r15, %r2, 3;
	setp.lt.u32 	%p14, %r3, 4;
	@%p14 bra 	$L__BB0_9;
	shl.b32 	%r57, %r82, 1;
	mul.wide.u32 	%rd14, %r57, 4;
	add.s64 	%rd15, %rd1, %rd14;
	ld.global.f32 	%f71, [%rd15];
	sub.f32 	%f72, %f1, %f71;
	ld.global.f32 	%f73, [%rd15+4];
	sub.f32 	%f74, %f2, %f73;
	mul.f32 	%f75, %f74, %f74;
	fma.rn.f32 	%f76, %f72, %f72, %f75;
	setp.lt.f32 	%p15, %f76, %f119;
	selp.b32 	%r58, %r82, %r86, %p15;
	selp.f32 	%f77, %f76, %f119, %p15;
	add.s32 	%r59, %r82, 1;
	shl.b32 	%r60, %r59, 1;
	mul.wide.u32 	%rd16, %r60, 4;
	add.s64 	%rd17, %rd1, %rd16;
	ld.global.f32 	%f78, [%rd17];
	sub.f32 	%f79, %f1, %f78;
	ld.global.f32 	%f80, [%rd17+4];
	sub.f32 	%f81, %f2, %f80;
	mul.f32 	%f82, %f81, %f81;
	fma.rn.f32 	%f83, %f79, %f79, %f82;
	setp.lt.f32 	%p16, %f83, %f77;
	selp.b32 	%r61, %r59, %r58, %p16;
	selp.f32 	%f84, %f83, %f77, %p16;
	add.s32 	%r62, %r82, 2;
	shl.b32 	%r63, %r62, 1;
	mul.wide.u32 	%rd18, %r63, 4;
	add.s64 	%rd19, %rd1, %rd18;
	ld.global.f32 	%f85, [%rd19];
	sub.f32 	%f86, %f1, %f85;
	ld.global.f32 	%f87, [%rd19+4];
	sub.f32 	%f88, %f2, %f87;
	mul.f32 	%f89, %f88, %f88;
	fma.rn.f32 	%f90, %f86, %f86, %f89;
	setp.lt.f32 	%p17, %f90, %f84;
	selp.b32 	%r64, %r62, %r61, %p17;
	selp.f32 	%f91, %f90, %f84, %p17;
	add.s32 	%r65, %r82, 3;
	shl.b32 	%r66, %r65, 1;
	mul.wide.u32 	%rd20, %r66, 4;
	add.s64 	%rd21, %rd1, %rd20;
	ld.global.f32 	%f92, [%rd21];
	sub.f32 	%f93, %f1, %f92;
	ld.global.f32 	%f94, [%rd21+4];
	sub.f32 	%f95, %f2, %f94;
	mul.f32 	%f96, %f95, %f95;
	fma.rn.f32 	%f97, %f93, %f93, %f96;
	setp.lt.f32 	%p18, %f97, %f91;
	selp.b32 	%r86, %r65, %r64, %p18;
	selp.f32 	%f119, %f97, %f91, %p18;
	add.s32 	%r82, %r82, 4;
$L__BB0_9:
	setp.eq.s32 	%p19, %r15, 0;
	@%p19 bra 	$L__BB0_14;
	setp.eq.s32 	%p20, %r15, 1;
	@%p20 bra 	$L__BB0_12;
	shl.b32 	%r68, %r82, 1;
	mul.wide.u32 	%rd22, %r68, 4;
	add.s64 	%rd23, %rd1, %rd22;
	ld.global.f32 	%f98, [%rd23];
	sub.f32 	%f99, %f1, %f98;
	ld.global.f32 	%f100, [%rd23+4];
	sub.f32 	%f101, %f2, %f100;
	mul.f32 	%f102, %f101, %f101;
	fma.rn.f32 	%f103, %f99, %f99, %f102;
	setp.lt.f32 	%p21, %f103, %f119;
	selp.b32 	%r69, %r82, %r86, %p21;
	selp.f32 	%f104, %f103, %f119, %p21;
	add.s32 	%r70, %r82, 1;
	shl.b32 	%r71, %r70, 1;
	mul.wide.u32 	%rd24, %r71, 4;
	add.s64 	%rd25, %rd1, %rd24;
	ld.global.f32 	%f105, [%rd25];
	sub.f32 	%f106, %f1, %f105;
	ld.global.f32 	%f107, [%rd25+4];
	sub.f32 	%f108, %f2, %f107;
	mul.f32 	%f109, %f108, %f108;
	fma.rn.f32 	%f110, %f106, %f106, %f109;
	setp.lt.f32 	%p22, %f110, %f104;
	selp.b32 	%r86, %r70, %r69, %p22;
	selp.f32 	%f119, %f110, %f104, %p22;
	add.s32 	%r82, %r82, 2;
$L__BB0_12:
	and.b32  	%r72, %r2, 1;
	setp.eq.b32 	%p23, %r72, 1;
	not.pred 	%p24, %p23;
	@%p24 bra 	$L__BB0_14;
	shl.b32 	%r73, %r82, 1;
	mul.wide.u32 	%rd26, %r73, 4;
	add.s64 	%rd27, %rd1, %rd26;
	ld.global.f32 	%f111, [%rd27];
	sub.f32 	%f112, %f1, %f111;
	ld.global.f32 	%f113, [%rd27+4];
	sub.f32 	%f114, %f2, %f113;
	mul.f32 	%f115, %f114, %f114;
	fma.rn.f32 	%f116, %f112, %f112, %f115;
	setp.lt.f32 	%p25, %f116, %f119;
	selp.b32 	%r86, %r82, %r86, %p25;
$L__BB0_14:
	cvta.to.global.u64 	%rd28, %rd3;
	mul.wide.s32 	%rd29, %r1, 4;
	add.s64 	%rd30, %rd28, %rd29;
	st.global.u32 	[%rd30], %r86;
$L__BB0_15:
	ret;

}


// ===== COMPILED SASS (sm_100) =====

	.target	sm_100

	.elftype	@"ET_EXEC"


//--------------------- .note.nv.tkinfo           --------------------------
	.section	.note.nv.tkinfo,"",@"SHT_NOTE"
	.sectionflags	@"SHF_NOTE_NV_TKINFO"
	.tkinfo
        /*0018*/ 	.word	0x00000002
        /*0030*/ 	.string	""
        /*0030*/ 	.string	"ptxas"
        /*0030*/ 	.string	"Cuda compilation tools, release 13.0, V13.0.88"
        /*0030*/ 	.string	"Build cuda_13.0.r13.0/compiler.36424714_0"
        /*0030*/ 	.string	"-arch sm_100 -m 64 "



//--------------------- .note.nv.cuinfo           --------------------------
	.section	.note.nv.cuinfo,"",@"SHT_NOTE"
	.sectionflags	@"SHF_NOTE_NV_CUINFO"
        /*0018*/ 	.short	0x0002
        /*001a*/ 	.short	0x0064
        /*001c*/ 	.short	0x0082
	.zero		2


//--------------------- .nv.info                  --------------------------
	.section	.nv.info,"",@"SHT_CUDA_INFO"
	.align	4


	//----- nvinfo : EIATTR_REGCOUNT
	.align		4
        /*0000*/ 	.byte	0x04, 0x2f
        /*0002*/ 	.short	(.L_1 - .L_0)
	.align		4
.L_0:
        /*0004*/ 	.word	index@(_Z26cuda_update_classes_kernelPKfS0_Piii)
        /*0008*/ 	.word	0x00000020


	//----- nvinfo : EIATTR_FRAME_SIZE
	.align		4
.L_1:
        /*000c*/ 	.byte	0x04, 0x11
        /*000e*/ 	.short	(.L_3 - .L_2)
	.align		4
.L_2:
        /*0010*/ 	.word	index@(_Z26cuda_update_classes_kernelPKfS0_Piii)
        /*0014*/ 	.word	0x00000000


	//----- nvinfo : EIATTR_MIN_STACK_SIZE
	.align		4
.L_3:
        /*0018*/ 	.byte	0x04, 0x12
        /*001a*/ 	.short	(.L_5 - .L_4)
	.align		4
.L_4:
        /*001c*/ 	.word	index@(_Z26cuda_update_classes_kernelPKfS0_Piii)
        /*0020*/ 	.word	0x00000000
.L_5:


//--------------------- .nv.compat                --------------------------
	.section	.nv.compat,"",@"SHT_CUDA_COMPAT_INFO"
	.align	4
        /*0000*/ 	.byte	0x02, 0x09, 0x00, 0x00, 0x02, 0x02, 0x01, 0x00, 0x02, 0x05, 0x05, 0x00, 0x03, 0x07, 0x01, 0x01
        /*0010*/ 	.byte	0x02, 0x03, 0x00, 0x00, 0x02, 0x06, 0x01, 0x00, 0x04, 0x0b, 0x08, 0x00, 0x09, 0x00, 0x00, 0x00
        /*0020*/ 	.byte	0x00, 0x00, 0x00, 0x00


//--------------------- .nv.info._Z26cuda_update_classes_kernelPKfS0_Piii --------------------------
	.section	.nv.info._Z26cuda_update_classes_kernelPKfS0_Piii,"",@"SHT_CUDA_INFO"
	.sectionflags	@""
	.align	4


	//----- nvinfo : EIATTR_CUDA_API_VERSION
	.align		4
        /*0000*/ 	.byte	0x04, 0x37
        /*0002*/ 	.short	(.L_7 - .L_6)
.L_6:
        /*0004*/ 	.word	0x00000082


	//----- nvinfo : EIATTR_KPARAM_INFO
	.align		4
.L_7:
        /*0008*/ 	.byte	0x04, 0x17
        /*000a*/ 	.short	(.L_9 - .L_8)
.L_8:
        /*000c*/ 	.word	0x00000000
        /*0010*/ 	.short	0x0004
        /*0012*/ 	.short	0x001c
        /*0014*/ 	.byte	0x00, 0xf0, 0x11, 0x00


	//----- nvinfo : EIATTR_KPARAM_INFO
	.align		4
.L_9:
        /*0018*/ 	.byte	0x04, 0x17
        /*001a*/ 	.short	(.L_11 - .L_10)
.L_10:
        /*001c*/ 	.word	0x00000000
        /*0020*/ 	.short	0x0003
        /*0022*/ 	.short	0x0018
        /*0024*/ 	.byte	0x00, 0xf0, 0x11, 0x00


	//----- nvinfo : EIATTR_KPARAM_INFO
	.align		4
.L_11:
        /*0028*/ 	.byte	0x04, 0x17
        /*002a*/ 	.short	(.L_13 - .L_12)
.L_12:
        /*002c*/ 	.word	0x00000000
        /*0030*/ 	.short	0x0002
        /*0032*/ 	.short	0x0010
        /*0034*/ 	.byte	0x00, 0xf5, 0x21, 0x00


	//----- nvinfo : EIATTR_KPARAM_INFO
	.align		4
.L_13:
        /*0038*/ 	.byte	0x04, 0x17
        /*003a*/ 	.short	(.L_15 - .L_14)
.L_14:
        /*003c*/ 	.word	0x00000000
        /*0040*/ 	.short	0x0001
        /*0042*/ 	.short	0x0008
        /*0044*/ 	.byte	0x00, 0xf5, 0x21, 0x00


	//----- nvinfo : EIATTR_KPARAM_INFO
	.align		4
.L_15:
        /*0048*/ 	.byte	0x04, 0x17
        /*004a*/ 	.short	(.L_17 - .L_16)
.L_16:
        /*004c*/ 	.word	0x00000000
        /*0050*/ 	.short	0x0000
        /*0052*/ 	.short	0x0000
        /*0054*/ 	.byte	0x00, 0xf5, 0x21, 0x00


	//----- nvinfo : EIATTR_SPARSE_MMA_MASK
	.align		4
.L_17:
        /*0058*/ 	.byte	0x03, 0x50
        /*005a*/ 	.short	0x0000


	//----- nvinfo : EIATTR_MAXREG_COUNT
	.align		4
        /*005c*/ 	.byte	0x03, 0x1b
        /*005e*/ 	.short	0x00ff


	//----- nvinfo : EIATTR_MERCURY_ISA_VERSION
	.align		4
        /*0060*/ 	.byte	0x03, 0x5f
        /*0062*/ 	.short	0x0101


	//----- nvinfo : EIATTR_VRC_CTA_INIT_COUNT
	.align		4
        /*0064*/ 	.byte	0x02, 0x4a
	.zero		1
	.zero		1


	//----- nvinfo : EIATTR_EXIT_INSTR_OFFSETS
	.align		4
        /*0068*/ 	.byte	0x04, 0x1c
        /*006a*/ 	.short	(.L_19 - .L_18)


	//   ....[0]....
.L_18:
        /*006c*/ 	.word	0x00000070


	//   ....[1]....
        /*0070*/ 	.word	0x00000d90


	//----- nvinfo : EIATTR_CBANK_PARAM_SIZE
	.align		4
.L_19:
        /*0074*/ 	.byte	0x03, 0x19
        /*0076*/ 	.short	0x0020


	//----- nvinfo : EIATTR_PARAM_CBANK
	.align		4
        /*0078*/ 	.byte	0x04, 0x0a
        /*007a*/ 	.short	(.L_21 - .L_20)
	.align		4
.L_20:
        /*007c*/ 	.word	index@(.nv.constant0._Z26cuda_update_classes_kernelPKfS0_Piii)
        /*0080*/ 	.short	0x0380
        /*0082*/ 	.short	0x0020


	//----- nvinfo : EIATTR_SW_WAR
	.align		4
.L_21:
        /*0084*/ 	.byte	0x04, 0x36
        /*0086*/ 	.short	(.L_23 - .L_22)
.L_22:
        /*0088*/ 	.word	0x00000008
.L_23:


//--------------------- .nv.callgraph             --------------------------
	.section	.nv.callgraph,"",@"SHT_CUDA_CALLGRAPH"
	.align	4
	.sectionentsize	8
	.align		4
        /*0000*/ 	.word	0x00000000
	.align		4
        /*0004*/ 	.word	0xffffffff
	.align		4
        /*0008*/ 	.word	0x00000000
	.align		4
        /*000c*/ 	.word	0xfffffffe
	.align		4
        /*0010*/ 	.word	0x00000000
	.align		4
        /*0014*/ 	.word	0xfffffffd
	.align		4
        /*0018*/ 	.word	0x00000000
	.align		4
        /*001c*/ 	.word	0xfffffffc


//--------------------- .text._Z26cuda_update_classes_kernelPKfS0_Piii --------------------------
	.section	.text._Z26cuda_update_classes_kernelPKfS0_Piii,"ax",@progbits
	.align	128
        .global         _Z26cuda_update_classes_kernelPKfS0_Piii
        .type           _Z26cuda_update_classes_kernelPKfS0_Piii,@function
        .size           _Z26cuda_update_classes_kernelPKfS0_Piii,(.L_x_6 - _Z26cuda_update_classes_kernelPKfS0_Piii)
        .other          _Z26cuda_update_classes_kernelPKfS0_Piii,@"STO_CUDA_ENTRY STV_DEFAULT"
_Z26cuda_update_classes_kernelPKfS0_Piii:
.text._Z26cuda_update_classes_kernelPKfS0_Piii:
[----:B------:R-:W-:Y:S01]  /*0000*/  LDC R1, c[0x0][0x37c] ;  /* 0x0000df00ff017b82 */ /* 0x000fe20000000800 */
[----:B------:R-:W0:Y:S01]  /*0010*/  S2R R11, SR_CTAID.X ;  /* 0x00000000000b7919 */ /* 0x000e220000002500 */
[----:B------:R-:W0:Y:S01]  /*0020*/  LDCU UR4, c[0x0][0x360] ;  /* 0x00006c00ff0477ac */ /* 0x000e220008000800 */
[----:B------:R-:W0:Y:S01]  /*0030*/  S2R R0, SR_TID.X ;  /* 0x0000000000007919 */ /* 0x000e220000002100 */
[----:B------:R-:W1:Y:S01]  /*0040*/  LDCU UR5, c[0x0][0x398] ;  /* 0x00007300ff0577ac */ /* 0x000e620008000800 */
[----:B0-----:R-:W-:-:S05]  /*0050*/  IMAD R11, R11, UR4, R0 ;  /* 0x000000040b0b7c24 */ /* 0x001fca000f8e0200 */
[----:B-1----:R-:W-:-:S13]  /*0060*/  ISETP.GT.AND P0, PT, R11, UR5, PT ;  /* 0x000000050b007c0c */ /* 0x002fda000bf04270 */
[----:B------:R-:W-:Y:S05]  /*0070*/  @P0 EXIT ;  /* 0x000000000000094d */ /* 0x000fea0003800000 */
[----:B------:R-:W0:Y:S01]  /*0080*/  LDC.64 R2, c[0x0][0x380] ;  /* 0x0000e000ff027b82 */ /* 0x000e220000000a00 */
[----:B------:R-:W1:Y:S01]  /*0090*/  LDCU.64 UR8, c[0x0][0x358] ;  /* 0x00006b00ff0877ac */ /* 0x000e620008000a00 */
[----:B------:R-:W-:Y:S01]  /*00a0*/  SHF.L.U32 R7, R11, 0x1, RZ ;  /* 0x000000010b077819 */ /* 0x000fe200000006ff */
[----:B------:R-:W2:Y:S05]  /*00b0*/  LDCU UR5, c[0x0][0x39c] ;  /* 0x00007380ff0577ac */ /* 0x000eaa0008000800 */
[----:B------:R-:W3:Y:S01]  /*00c0*/  LDC.64 R4, c[0x0][0x388] ;  /* 0x0000e200ff047b82 */ /* 0x000ee20000000a00 */
[----:B0-----:R-:W-:-:S05]  /*00d0*/  IMAD.WIDE R2, R7, 0x4, R2 ;  /* 0x0000000407027825 */ /* 0x001fca00078e0202 */
[----:B-1----:R-:W4:Y:S04]  /*00e0*/  LDG.E R10, desc[UR8][R2.64+0x4] ;  /* 0x00000408020a7981 */ /* 0x002f28000c1e1900 */
[----:B---3--:R-:W4:Y:S04]  /*00f0*/  LDG.E R7, desc[UR8][R4.64+0x4] ;  /* 0x0000040804077981 */ /* 0x008f28000c1e1900 */
[----:B------:R-:W3:Y:S04]  /*0100*/  LDG.E R9, desc[UR8][R2.64] ;  /* 0x0000000802097981 */ /* 0x000ee8000c1e1900 */
[----:B------:R-:W3:Y:S01]  /*0110*/  LDG.E R0, desc[UR8][R4.64] ;  /* 0x0000000804007981 */ /* 0x000ee2000c1e1900 */
[----:B--2---:R-:W-:Y:S01]  /*0120*/  UISETP.GE.AND UP0, UPT, UR5, 0x2, UPT ;  /* 0x000000020500788c */ /* 0x004fe2000bf06270 */
[----:B------:R-:W-:-:S02]  /*0130*/  HFMA2 R8, -RZ, RZ, 0, 0 ;  /* 0x00000000ff087431 */ /* 0x000fc400000001ff */
[----:B----4-:R-:W-:-:S04]  /*0140*/  FADD R7, R10, -R7 ;  /* 0x800000070a077221 */ /* 0x010fc80000000000 */
[----:B------:R-:W-:Y:S01]  /*0150*/  FMUL R7, R7, R7 ;  /* 0x0000000707077220 */ /* 0x000fe20000400000 */
[----:B---3--:R-:W-:-:S04]  /*0160*/  FADD R0, R9, -R0 ;  /* 0x8000000009007221 */ /* 0x008fc80000000000 */
[----:B------:R-:W-:Y:S01]  /*0170*/  FFMA R0, R0, R0, R7 ;  /* 0x0000000000007223 */ /* 0x000fe20000000007 */
[----:B------:R-:W-:Y:S06]  /*0180*/  BRA.U !UP0, `(.L_x_0) ;  /* 0x0000000908f47547 */ /* 0x000fec000b800000 */
[----:B------:R-:W-:Y:S01]  /*0190*/  UIADD3 UR4, UPT, UPT, UR5, -0x1, URZ ;  /* 0xffffffff05047890 */ /* 0x000fe2000fffe0ff */
[----:B------:R-:W-:Y:S01]  /*01a0*/  MOV R3, 0x1 ;  /* 0x0000000100037802 */ /* 0x000fe20000000f00 */
[----:B------:R-:W-:Y:S01]  /*01b0*/  UIADD3 UR5, UPT, UPT, UR5, -0x2, URZ ;  /* 0xfffffffe05057890 */ /* 0x000fe2000fffe0ff */
[----:B------:R-:W-:Y:S01]  /*01c0*/  MOV R8, RZ ;  /* 0x000000ff00087202 */ /* 0x000fe20000000f00 */
[----:B------:R-:W-:Y:S02]  /*01d0*/  ULOP3.LUT UR6, UR4, 0x7, URZ, 0xc0, !UPT ;  /* 0x0000000704067892 */ /* 0x000fe4000f8ec0ff */
[----:B------:R-:W-:-:S09]  /*01e0*/  UISETP.GE.U32.AND UP0, UPT, UR5, 0x7, UPT ;  /* 0x000000070500788c */ /* 0x000fd2000bf06070 */
[----:B------:R-:W-:Y:S05]  /*01f0*/  BRA.U !UP0, `(.L_x_1) ;  /* 0x00000005085c7547 */ /* 0x000fea000b800000 */
[----:B------:R-:W0:Y:S01]  /*0200*/  LDC.64 R2, c[0x0][0x388] ;  /* 0x0000e200ff027b82 */ /* 0x000e220000000a00 */
[----:B------:R-:W-:Y:S01]  /*0210*/  HFMA2 R12, -RZ, RZ, 0, 0 ;  /* 0x00000000ff0c7431 */ /* 0x000fe200000001ff */
[----:B------:R-:W-:Y:S01]  /*0220*/  MOV R27, RZ ;  /* 0x000000ff001b7202 */ /* 0x000fe20000000f00 */
[----:B------:R-:W-:Y:S01]  /*0230*/  ULOP3.LUT UR5, UR4, 0xfffffff8, URZ, 0xc0, !UPT ;  /* 0xfffffff804057892 */ /* 0x000fe2000f8ec0ff */
[----:B------:R-:W-:-:S11]  /*0240*/  MOV R8, RZ ;  /* 0x000000ff00087202 */ /* 0x000fd60000000f00 */
.L_x_2:
[----:B------:R-:W-:-:S05]  /*0250*/  IADD3 R7, PT, PT, R27, 0x2, RZ ;  /* 0x000000021b077810 */ /* 0x000fca0007ffe0ff */
[----:B0-----:R-:W-:-:S05]  /*0260*/  IMAD.WIDE.U32 R6, R7, 0x4, R2 ;  /* 0x0000000407067825 */ /* 0x001fca00078e0002 */
[----:B------:R-:W2:Y:S01]  /*0270*/  LDG.E R13, desc[UR8][R6.64+0x4] ;  /* 0x00000408060d7981 */ /* 0x000ea2000c1e1900 */
[----:B------:R-:W-:-:S03]  /*0280*/  IADD3 R5, PT, PT, R27, 0x6, RZ ;  /* 0x000000061b057810 */ /* 0x000fc60007ffe0ff */
[----:B------:R-:W3:Y:S04]  /*0290*/  LDG.E R14, desc[UR8][R6.64] ;  /* 0x00000008060e7981 */ /* 0x000ee8000c1e1900 */
[----:B------:R-:W4:Y:S01]  /*02a0*/  LDG.E R15, desc[UR8][R6.64+0xc] ;  /* 0x00000c08060f7981 */ /* 0x000f22000c1e1900 */
[----:B------:R-:W-:-:S03]  /*02b0*/  IMAD.WIDE.U32 R4, R5, 0x4, R2 ;  /* 0x0000000405047825 */ /* 0x000fc600078e0002 */
[----:B------:R0:W5:Y:S04]  /*02c0*/  LDG.E R16, desc[UR8][R6.64+0x8] ;  /* 0x0000080806107981 */ /* 0x000168000c1e1900 */
[----:B------:R-:W5:Y:S04]  /*02d0*/  LDG.E R17, desc[UR8][R4.64+0x4] ;  /* 0x0000040804117981 */ /* 0x000f68000c1e1900 */
        /* <DEDUP_REMOVED lines=8> */
[----:B------:R-:W5:Y:S01]  /*0360*/  LDG.E R26, desc[UR8][R4.64+0x20] ;  /* 0x00002008041a7981 */ /* 0x000f62000c1e1900 */
[----:B------:R-:W-:-:S05]  /*0370*/  IADD3 R27, PT, PT, R27, 0x10, RZ ;  /* 0x000000101b1b7810 */ /* 0x000fca0007ffe0ff */
[----:B0-----:R-:W-:-:S05]  /*0380*/  IMAD.WIDE.U32 R6, R27, 0x4, R2 ;  /* 0x000000041b067825 */ /* 0x001fca00078e0002 */
[----:B------:R-:W5:Y:S04]  /*0390*/  LDG.E R29, desc[UR8][R6.64+0x4] ;  /* 0x00000408061d7981 */ /* 0x000f68000c1e1900 */
[----:B------:R-:W5:Y:S01]  /*03a0*/  LDG.E R28, desc[UR8][R6.64] ;  /* 0x00000008061c7981 */ /* 0x000f62000c1e1900 */
[----:B--2---:R-:W-:Y:S01]  /*03b0*/  FADD R13, R10, -R13 ;  /* 0x8000000d0a0d7221 */ /* 0x004fe20000000000 */
[----:B---3--:R-:W-:-:S03]  /*03c0*/  FADD R14, R9, -R14 ;  /* 0x8000000e090e7221 */ /* 0x008fc60000000000 */
[----:B------:R-:W-:Y:S01]  /*03d0*/  FMUL R13, R13, R13 ;  /* 0x0000000d0d0d7220 */ /* 0x000fe20000400000 */
[----:B----4-:R-:W-:-:S03]  /*03e0*/  FADD R15, R10, -R15 ;  /* 0x8000000f0a0f7221 */ /* 0x010fc60000000000 */
[----:B------:R-:W-:Y:S01]  /*03f0*/  FFMA R13, R14, R14, R13 ;  /* 0x0000000e0e0d7223 */ /* 0x000fe2000000000d */
[----:B-----5:R-:W-:Y:S01]  /*0400*/  FADD R16, R9, -R16 ;  /* 0x8000001009107221 */ /* 0x020fe20000000000 */
[----:B------:R-:W-:-:S03]  /*0410*/  FMUL R15, R15, R15 ;  /* 0x0000000f0f0f7220 */ /* 0x000fc60000400000 */
[C---:B------:R-:W-:Y:S01]  /*0420*/  FSETP.GEU.AND P4, PT, R13.reuse, R0, PT ;  /* 0x000000000d00720b */ /* 0x040fe20003f8e000 */
[----:B------:R-:W-:Y:S01]  /*0430*/  FADD R17, R10, -R17 ;  /* 0x800000110a117221 */ /* 0x000fe20000000000 */
[----:B------:R-:W-:Y:S02]  /*0440*/  FFMA R15, R16, R16, R15 ;  /* 0x00000010100f7223 */ /* 0x000fe4000000000f */
[----:B------:R-:W-:Y:S01]  /*0450*/  FSEL R0, R13, R0, !P4 ;  /* 0x000000000d007208 */ /* 0x000fe20006000000 */
[----:B------:R-:W-:Y:S01]  /*0460*/  FADD R18, R9, -R18 ;  /* 0x8000001209127221 */ /* 0x000fe20000000000 */
[----:B------:R-:W-:Y:S02]  /*0470*/  FMUL R17, R17, R17 ;  /* 0x0000001111117220 */ /* 0x000fe40000400000 */
[----:B------:R-:W-:Y:S01]  /*0480*/  FSETP.GEU.AND P0, PT, R15, R0, PT ;  /* 0x000000000f00720b */ /* 0x000fe20003f0e000 */
[----:B------:R-:W-:Y:S01]  /*0490*/  FADD R19, R10, -R19 ;  /* 0x800000130a137221 */ /* 0x000fe20000000000 */
[----:B------:R-:W-:-:S02]  /*04a0*/  FFMA R17, R18, R18, R17 ;  /* 0x0000001212117223 */ /* 0x000fc40000000011 */
[----:B------:R-:W-:Y:S01]  /*04b0*/  FSEL R0, R15, R0, !P0 ;  /* 0x000000000f007208 */ /* 0x000fe20004000000 */
[----:B------:R-:W-:Y:S01]  /*04c0*/  FADD R20, R9, -R20 ;  /* 0x8000001409147221 */ /* 0x000fe20000000000 */
[----:B------:R-:W-:Y:S02]  /*04d0*/  FMUL R19, R19, R19 ;  /* 0x0000001313137220 */ /* 0x000fe40000400000 */
[C---:B------:R-:W-:Y:S01]  /*04e0*/  FSETP.GEU.AND P1, PT, R17.reuse, R0, PT ;  /* 0x000000001100720b */ /* 0x040fe20003f2e000 */
[----:B------:R-:W-:Y:S01]  /*04f0*/  FADD R21, R10, -R21 ;  /* 0x800000150a157221 */ /* 0x000fe20000000000 */
[----:B------:R-:W-:Y:S02]  /*0500*/  FFMA R19, R20, R20, R19 ;  /* 0x0000001414137223 */ /* 0x000fe40000000013 */
[----:B------:R-:W-:Y:S01]  /*0510*/  FSEL R0, R17, R0, !P1 ;  /* 0x0000000011007208 */ /* 0x000fe20004800000 */
[----:B------:R-:W-:Y:S01]  /*0520*/  FADD R22, R9, -R22 ;  /* 0x8000001609167221 */ /* 0x000fe20000000000 */
[----:B------:R-:W-:-:S02]  /*0530*/  FMUL R21, R21, R21 ;  /* 0x0000001515157220 */ /* 0x000fc40000400000 */
        /* <DEDUP_REMOVED lines=9> */
[----:B------:R-:W-:Y:S02]  /*05d0*/  FSEL R0, R21, R0, !P3 ;  /* 0x0000000015007208 */ /* 0x000fe40005800000 */
[C---:B------:R-:W-:Y:S01]  /*05e0*/  @!P4 IADD3 R8, PT, PT, R12.reuse, 0x1, RZ ;  /* 0x000000010c08c810 */ /* 0x040fe20007ffe0ff */
[----:B------:R-:W-:Y:S01]  /*05f0*/  FADD R26, R9, -R26 ;  /* 0x8000001a091a7221 */ /* 0x000fe20000000000 */
[----:B------:R-:W-:Y:S01]  /*0600*/  FMUL R25, R25, R25 ;  /* 0x0000001919197220 */ /* 0x000fe20000400000 */
[C---:B------:R-:W-:Y:S02]  /*0610*/  FSETP.GEU.AND P4, PT, R23.reuse, R0, PT ;  /* 0x000000001700720b */ /* 0x040fe40003f8e000 */
[----:B------:R-:W-:Y:S01]  /*0620*/  @!P0 IADD3 R8, PT, PT, R12, 0x2, RZ ;  /* 0x000000020c088810 */ /* 0x000fe20007ffe0ff */
[----:B------:R-:W-:Y:S01]  /*0630*/  FFMA R25, R26, R26, R25 ;  /* 0x0000001a1a197223 */ /* 0x000fe20000000019 */
[----:B------:R-:W-:Y:S02]  /*0640*/  FSEL R0, R23, R0, !P4 ;  /* 0x0000000017007208 */ /* 0x000fe40006000000 */
[----:B------:R-:W-:-:S02]  /*0650*/  @!P1 IADD3 R8, PT, PT, R12, 0x3, RZ ;  /* 0x000000030c089810 */ /* 0x000fc40007ffe0ff */
[-C--:B------:R-:W-:Y:S01]  /*0660*/  FSETP.GEU.AND P0, PT, R25, R0.reuse, PT ;  /* 0x000000001900720b */ /* 0x080fe20003f0e000 */
[----:B------:R-:W-:Y:S01]  /*0670*/  FADD R29, R10, -R29 ;  /* 0x8000001d0a1d7221 */ /* 0x000fe20000000000 */
[C---:B------:R-:W-:Y:S02]  /*0680*/  @!P2 IADD3 R8, PT, PT, R12.reuse, 0x4, RZ ;  /* 0x000000040c08a810 */ /* 0x040fe40007ffe0ff */
[C---:B------:R-:W-:Y:S01]  /*0690*/  @!P3 IADD3 R8, PT, PT, R12.reuse, 0x5, RZ ;  /* 0x000000050c08b810 */ /* 0x040fe20007ffe0ff */
[----:B------:R-:W-:Y:S01]  /*06a0*/  FADD R28, R9, -R28 ;  /* 0x8000001c091c7221 */ /* 0x000fe20000000000 */
[----:B------:R-:W-:Y:S01]  /*06b0*/  @!P4 IADD3 R8, PT, PT, R12, 0x6, RZ ;  /* 0x000000060c08c810 */ /* 0x000fe20007ffe0ff */
[----:B------:R-:W-:Y:S01]  /*06c0*/  FMUL R29, R29, R29 ;  /* 0x0000001d1d1d7220 */ /* 0x000fe20000400000 */
[----:B------:R-:W-:-:S03]  /*06d0*/  FSEL R0, R25, R0, !P0 ;  /* 0x0000000019007208 */ /* 0x000fc60004000000 */
[----:B------:R-:W-:Y:S02]  /*06e0*/  FFMA R29, R28, R28, R29 ;  /* 0x0000001c1c1d7223 */ /* 0x000fe4000000001d */
[C---:B------:R-:W-:Y:S02]  /*06f0*/  @!P0 IADD3 R8, PT, PT, R12.reuse, 0x7, RZ ;  /* 0x000000070c088810 */ /* 0x040fe40007ffe0ff */
[----:B------:R-:W-:Y:S02]  /*0700*/  IADD3 R12, PT, PT, R12, 0x8, RZ ;  /* 0x000000080c0c7810 */ /* 0x000fe40007ffe0ff */
[CC--:B------:R-:W-:Y:S02]  /*0710*/  FSETP.GEU.AND P0, PT, R29.reuse, R0.reuse, PT ;  /* 0x000000001d00720b */ /* 0x0c0fe40003f0e000 */
[----:B------:R-:W-:Y:S02]  /*0720*/  ISETP.NE.AND P1, PT, R12, UR5, PT ;  /* 0x000000050c007c0c */ /* 0x000fe4000bf25270 */
[----:B------:R-:W-:-:S02]  /*0730*/  FSEL R0, R29, R0, !P0 ;  /* 0x000000001d007208 */ /* 0x000fc40004000000 */
[----:B------:R-:W-:-:S09]  /*0740*/  SEL R8, R12, R8, !P0 ;  /* 0x000000080c087207 */ /* 0x000fd20004000000 */
[----:B------:R-:W-:Y:S05]  /*0750*/  @P1 BRA `(.L_x_2) ;  /* 0xfffffff800bc1947 */ /* 0x000fea000383ffff */
[----:B------:R-:W-:-:S07]  /*0760*/  IADD3 R3, PT, PT, R12, 0x1, RZ ;  /* 0x000000010c037810 */ /* 0x000fce0007ffe0ff */
.L_x_1:
[----:B------:R-:W-:-:S09]  /*0770*/  UISETP.NE.AND UP0, UPT, UR6, URZ, UPT ;  /* 0x000000ff0600728c */ /* 0x000fd2000bf05270 */
[----:B------:R-:W-:Y:S05]  /*0780*/  BRA.U !UP0, `(.L_x_0) ;  /* 0x0000000508747547 */ /* 0x000fea000b800000 */
[----:B------:R-:W-:Y:S02]  /*0790*/  UISETP.GE.U32.AND UP0, UPT, UR6, 0x4, UPT ;  /* 0x000000040600788c */ /* 0x000fe4000bf06070 */
[----:B------:R-:W-:-:S04]  /*07a0*/  ULOP3.LUT UR5, UR4, 0x3, URZ, 0xc0, !UPT ;  /* 0x0000000304057892 */ /* 0x000fc8000f8ec0ff */
[----:B------:R-:W-:-:S03]  /*07b0*/  UISETP.NE.AND UP1, UPT, UR5, URZ, UPT ;  /* 0x000000ff0500728c */ /* 0x000fc6000bf25270 */
[----:B------:R-:W-:Y:S08]  /*07c0*/  BRA.U !UP0, `(.L_x_3) ;  /* 0x0000000108bc7547 */ /* 0x000ff0000b800000 */
[----:B------:R-:W0:Y:S01]  /*07d0*/  LDC.64 R4, c[0x0][0x388] ;  /* 0x0000e200ff047b82 */ /* 0x000e220000000a00 */
[C---:B------:R-:W-:Y:S02]  /*07e0*/  SHF.L.U32 R7, R3.reuse, 0x1, RZ ;  /* 0x0000000103077819 */ /* 0x040fe400000006ff */
[----:B------:R-:W-:-:S04]  /*07f0*/  IADD3 R2, PT, PT, R3, 0x1, RZ ;  /* 0x0000000103027810 */ /* 0x000fc80007ffe0ff */
[----:B------:R-:W-:Y:S01]  /*0800*/  SHF.L.U32 R13, R2, 0x1, RZ ;  /* 0x00000001020d7819 */ /* 0x000fe200000006ff */
[----:B0-----:R-:W-:-:S05]  /*0810*/  IMAD.WIDE.U32 R6, R7, 0x4, R4 ;  /* 0x0000000407067825 */ /* 0x001fca00078e0004 */
[----:B------:R-:W2:Y:S01]  /*0820*/  LDG.E R15, desc[UR8][R6.64+0x4] ;  /* 0x00000408060f7981 */ /* 0x000ea2000c1e1900 */
[----:B------:R-:W-:-:S03]  /*0830*/  IMAD.WIDE.U32 R12, R13, 0x4, R4 ;  /* 0x000000040d0c7825 */ /* 0x000fc600078e0004 */
[----:B------:R0:W3:Y:S04]  /*0840*/  LDG.E R14, desc[UR8][R6.64] ;  /* 0x00000008060e7981 */ /* 0x0000e8000c1e1900 */
[----:B------:R-:W4:Y:S04]  /*0850*/  LDG.E R17, desc[UR8][R12.64+0x4] ;  /* 0x000004080c117981 */ /* 0x000f28000c1e1900 */
[----:B------:R1:W5:Y:S01]  /*0860*/  LDG.E R16, desc[UR8][R12.64] ;  /* 0x000000080c107981 */ /* 0x000362000c1e1900 */
[----:B0-----:R-:W-:-:S04]  /*0870*/  IADD3 R7, PT, PT, R3, 0x2, RZ ;  /* 0x0000000203077810 */ /* 0x001fc80007ffe0ff */
[----:B-1----:R-:W-:-:S05]  /*0880*/  SHF.L.U32 R13, R7, 0x1, RZ ;  /* 0x00000001070d7819 */ /* 0x002fca00000006ff */
[----:B------:R-:W-:-:S05]  /*0890*/  IMAD.WIDE.U32 R12, R13, 0x4, R4 ;  /* 0x000000040d0c7825 */ /* 0x000fca00078e0004 */
        /* <DEDUP_REMOVED lines=8> */
[----:B------:R-:W-:Y:S01]  /*0920*/  FSETP.GEU.AND P0, PT, R15, R0, PT ;  /* 0x000000000f00720b */ /* 0x000fe20003f0e000 */
[----:B------:R-:W-:-:S03]  /*0930*/  FFMA R17, R16, R16, R17 ;  /* 0x0000001010117223 */ /* 0x000fc60000000011 */
[----:B------:R-:W-:Y:S02]  /*0940*/  FSEL R0, R15, R0, !P0 ;  /* 0x000000000f007208 */ /* 0x000fe40004000000 */
[----:B------:R-:W2:Y:S02]  /*0950*/  LDG.E R15, desc[UR8][R12.64+0x4] ;  /* 0x000004080c0f7981 */ /* 0x000ea4000c1e1900 */
[----:B------:R-:W-:-:S13]  /*0960*/  FSETP.GEU.AND P1, PT, R17, R0, PT ;  /* 0x000000001100720b */ /* 0x000fda0003f2e000 */
[C---:B------:R-:W-:Y:S02]  /*0970*/  @P1 SEL R2, R3.reuse, R8, !P0 ;  /* 0x0000000803021207 */ /* 0x040fe40004000000 */
[----:B------:R-:W-:-:S04]  /*0980*/  IADD3 R8, PT, PT, R3, 0x3, RZ ;  /* 0x0000000303087810 */ /* 0x000fc80007ffe0ff */
[----:B------:R-:W-:-:S05]  /*0990*/  SHF.L.U32 R19, R8, 0x1, RZ ;  /* 0x0000000108137819 */ /* 0x000fca00000006ff */
[----:B------:R-:W-:-:S05]  /*09a0*/  IMAD.WIDE.U32 R4, R19, 0x4, R4 ;  /* 0x0000000413047825 */ /* 0x000fca00078e0004 */
[----:B------:R-:W3:Y:S04]  /*09b0*/  LDG.E R19, desc[UR8][R4.64+0x4] ;  /* 0x0000040804137981 */ /* 0x000ee8000c1e1900 */
[----:B------:R-:W4:Y:S01]  /*09c0*/  LDG.E R14, desc[UR8][R4.64] ;  /* 0x00000008040e7981 */ /* 0x000f22000c1e1900 */
[----:B------:R-:W-:Y:S01]  /*09d0*/  FADD R6, R9, -R6 ;  /* 0x8000000609067221 */ /* 0x000fe20000000000 */
[----:B------:R-:W-:Y:S02]  /*09e0*/  FSEL R0, R17, R0, !P1 ;  /* 0x0000000011007208 */ /* 0x000fe40004800000 */
[----:B------:R-:W-:Y:S01]  /*09f0*/  IADD3 R3, PT, PT, R3, 0x4, RZ ;  /* 0x0000000403037810 */ /* 0x000fe20007ffe0ff */
[----:B--2---:R-:W-:-:S04]  /*0a00*/  FADD R15, R10, -R15 ;  /* 0x8000000f0a0f7221 */ /* 0x004fc80000000000 */
[----:B------:R-:W-:-:S04]  /*0a10*/  FMUL R15, R15, R15 ;  /* 0x0000000f0f0f7220 */ /* 0x000fc80000400000 */
[----:B------:R-:W-:-:S05]  /*0a20*/  FFMA R15, R6, R6, R15 ;  /* 0x00000006060f7223 */ /* 0x000fca000000000f */
[----:B------:R-:W-:-:S04]  /*0a30*/  FSETP.GEU.AND P0, PT, R15, R0, PT ;  /* 0x000000000f00720b */ /* 0x000fc80003f0e000 */
[----:B------:R-:W-:Y:S01]  /*0a40*/  FSEL R0, R15, R0, !P0 ;  /* 0x000000000f007208 */ /* 0x000fe20004000000 */
[----:B---3--:R-:W-:Y:S01]  /*0a50*/  FADD R19, R10, -R19 ;  /* 0x800000130a137221 */ /* 0x008fe20000000000 */
[----:B----4-:R-:W-:-:S03]  /*0a60*/  FADD R14, R9, -R14 ;  /* 0x8000000e090e7221 */ /* 0x010fc60000000000 */
[----:B------:R-:W-:-:S04]  /*0a70*/  FMUL R19, R19, R19 ;  /* 0x0000001313137220 */ /* 0x000fc80000400000 */
[----:B------:R-:W-:-:S05]  /*0a80*/  FFMA R19, R14, R14, R19 ;  /* 0x0000000e0e137223 */ /* 0x000fca0000000013 */
[----:B------:R-:W-:-:S04]  /*0a90*/  FSETP.GEU.AND P1, PT, R19, R0, PT ;  /* 0x000000001300720b */ /* 0x000fc80003f2e000 */
[----:B------:R-:W-:-:S09]  /*0aa0*/  FSEL R0, R19, R0, !P1 ;  /* 0x0000000013007208 */ /* 0x000fd20004800000 */
[----:B------:R-:W-:-:S07]  /*0ab0*/  @P1 SEL R8, R7, R2, !P0 ;  /* 0x0000000207081207 */ /* 0x000fce0004000000 */
.L_x_3:
[----:B------:R-:W-:Y:S05]  /*0ac0*/  BRA.U !UP1, `(.L_x_0) ;  /* 0x0000000109a47547 */ /* 0x000fea000b800000 */
[----:B------:R-:W-:Y:S02]  /*0ad0*/  UISETP.NE.AND UP0, UPT, UR5, 0x1, UPT ;  /* 0x000000010500788c */ /* 0x000fe4000bf05270 */
[----:B------:R-:W-:-:S04]  /*0ae0*/  ULOP3.LUT UR4, UR4, 0x1, URZ, 0xc0, !UPT ;  /* 0x0000000104047892 */ /* 0x000fc8000f8ec0ff */
[----:B------:R-:W-:-:S03]  /*0af0*/  UISETP.NE.U32.AND UP1, UPT, UR4, 0x1, UPT ;  /* 0x000000010400788c */ /* 0x000fc6000bf25070 */
        /* <DEDUP_REMOVED lines=8> */
[----:B------:R-:W3:Y:S04]  /*0b80*/  LDG.E R2, desc[UR8][R6.64] ;  /* 0x0000000806027981 */ /* 0x000ee8000c1e1900 */
[----:B------:R-:W4:Y:S04]  /*0b90*/  LDG.E R15, desc[UR8][R4.64+0x4] ;  /* 0x00000408040f7981 */ /* 0x000f28000c1e1900 */
        /* <DEDUP_REMOVED lines=10> */
[----:B------:R-:W-:-:S04]  /*0c40*/  FSEL R0, R13, R0, !P0 ;  /* 0x000000000d007208 */ /* 0x000fc80004000000 */
[----:B------:R-:W-:-:S04]  /*0c50*/  FSETP.GEU.AND P1, PT, R15, R0, PT ;  /* 0x000000000f00720b */ /* 0x000fc80003f2e000 */
[----:B------:R-:W-:-:S09]  /*0c60*/  FSEL R0, R15, R0, !P1 ;  /* 0x000000000f007208 */ /* 0x000fd20004800000 */
[C---:B------:R-:W-:Y:S02]  /*0c70*/  @P1 SEL R12, R3.reuse, R8, !P0 ;  /* 0x00000008030c1207 */ /* 0x040fe40004000000 */
[----:B------:R-:W-:Y:S02]  /*0c80*/  IADD3 R3, PT, PT, R3, 0x2, RZ ;  /* 0x0000000203037810 */ /* 0x000fe40007ffe0ff */
[----:B------:R-:W-:-:S07]  /*0c90*/  MOV R8, R12 ;  /* 0x0000000c00087202 */ /* 0x000fce0000000f00 */
.L_x_4:
[----:B------:R-:W-:Y:S05]  /*0ca0*/  BRA.U UP1, `(.L_x_0) ;  /* 0x00000001012c7547 */ /* 0x000fea000b800000 */
[----:B------:R-:W0:Y:S01]  /*0cb0*/  LDC.64 R4, c[0x0][0x388] ;  /* 0x0000e200ff047b82 */ /* 0x000e220000000a00 */
[----:B------:R-:W-:-:S05]  /*0cc0*/  SHF.L.U32 R7, R3, 0x1, RZ ;  /* 0x0000000103077819 */ /* 0x000fca00000006ff */
[----:B0-----:R-:W-:-:S05]  /*0cd0*/  IMAD.WIDE.U32 R4, R7, 0x4, R4 ;  /* 0x0000000407047825 */ /* 0x001fca00078e0004 */
[----:B------:R-:W2:Y:S04]  /*0ce0*/  LDG.E R7, desc[UR8][R4.64+0x4] ;  /* 0x0000040804077981 */ /* 0x000ea8000c1e1900 */
[----:B------:R-:W3:Y:S01]  /*0cf0*/  LDG.E R2, desc[UR8][R4.64] ;  /* 0x0000000804027981 */ /* 0x000ee2000c1e1900 */
[----:B--2---:R-:W-:Y:S01]  /*0d00*/  FADD R7, R10, -R7 ;  /* 0x800000070a077221 */ /* 0x004fe20000000000 */
[----:B---3--:R-:W-:-:S03]  /*0d10*/  FADD R2, R9, -R2 ;  /* 0x8000000209027221 */ /* 0x008fc60000000000 */
[----:B------:R-:W-:-:S04]  /*0d20*/  FMUL R7, R7, R7 ;  /* 0x0000000707077220 */ /* 0x000fc80000400000 */
[----:B------:R-:W-:-:S05]  /*0d30*/  FFMA R7, R2, R2, R7 ;  /* 0x0000000202077223 */ /* 0x000fca0000000007 */
[----:B------:R-:W-:-:S04]  /*0d40*/  FSETP.GEU.AND P0, PT, R7, R0, PT ;  /* 0x000000000700720b */ /* 0x000fc80003f0e000 */
[----:B------:R-:W-:-:S09]  /*0d50*/  SEL R8, R3, R8, !P0 ;  /* 0x0000000803087207 */ /* 0x000fd20004000000 */
.L_x_0:
[----:B------:R-:W0:Y:S02]  /*0d60*/  LDC.64 R2, c[0x0][0x390] ;  /* 0x0000e400ff027b82 */ /* 0x000e240000000a00 */
[----:B0-----:R-:W-:-:S05]  /*0d70*/  IMAD.WIDE R2, R11, 0x4, R2 ;  /* 0x000000040b027825 */ /* 0x001fca00078e0202 */
[----:B------:R-:W-:Y:S01]  /*0d80*/  STG.E desc[UR8][R2.64], R8 ;  /* 0x0000000802007986 */ /* 0x000fe2000c101908 */
[----:B------:R-:W-:Y:S05]  /*0d90*/  EXIT ;  /* 0x000000000000794d */ /* 0x000fea0003800000 */
.L_x_5:
[----:B------:R-:W-:-:S00]  /*0da0*/  BRA `(.L_x_5) ;  /* 0xfffffffc00fc7947 */ /* 0x000fc0000383ffff */
[----:B------:R-:W-:-:S00]  /*0db0*/  NOP ;  /* 0x0000000000007918 */ /* 0x000fc00000000000 */
        /* <DEDUP_REMOVED lines=12> */
.L_x_6:


//--------------------- .nv.shared.reserved.0     --------------------------
	.section	.nv.shared.reserved.0,"aw",@nobits
	.weak		__nv_reservedSMEM_offset_0_alias
	.size		__nv_reservedSMEM_offset_0_alias, 0, 64
	.other		__nv_reservedSMEM_offset_0_alias,@"STO_CUDA_RESERVED_SHARED STV_DEFAULT"
__nv_reservedSMEM_offset_0_alias:
	.zero		0
	.zero		64


//--------------------- .nv.constant0._Z26cuda_update_classes_kernelPKfS0_Piii --------------------------
	.section	.nv.constant0._Z26cuda_update_classes_kernelPKfS0_Piii,"a",@progbits
	.sectionflags	@""
	.align	4
.nv.constant0._Z26cuda_update_classes_kernelPKfS0_Piii:
	.zero		928


//--------------------- SYMBOLS --------------------------

	.type		.nv.reservedSmem.offset0,@object
	.size		.nv.reservedSmem.offset0,0x4
